//
// Generated by NVIDIA NVVM Compiler
//
// Compiler Build ID: CL-36424714
// Cuda compilation tools, release 13.0, V13.0.88
// Based on NVVM 20.0.0
//

.version 9.0
.target sm_100
.address_size 64

	// .globl	_Z17convolutionKernelPKfS0_Pf

.visible .entry _Z17convolutionKernelPKfS0_Pf(
	.param .u64 .ptr .align 1 _Z17convolutionKernelPKfS0_Pf_param_0,
	.param .u64 .ptr .align 1 _Z17convolutionKernelPKfS0_Pf_param_1,
	.param .u64 .ptr .align 1 _Z17convolutionKernelPKfS0_Pf_param_2
)
{
	.reg .pred 	%p<6>;
	.reg .b32 	%r<23>;
	.reg .b32 	%f<82>;
	.reg .b64 	%rd<22>;

	ld.param.u64 	%rd1, [_Z17convolutionKernelPKfS0_Pf_param_0];
	ld.param.u64 	%rd2, [_Z17convolutionKernelPKfS0_Pf_param_1];
	ld.param.u64 	%rd3, [_Z17convolutionKernelPKfS0_Pf_param_2];
	mov.u32 	%r4, %ctaid.x;
	mov.u32 	%r5, %ntid.x;
	mov.u32 	%r6, %tid.x;
	mad.lo.s32 	%r1, %r4, %r5, %r6;
	mov.u32 	%r7, %ctaid.y;
	mov.u32 	%r8, %ntid.y;
	mov.u32 	%r9, %tid.y;
	mad.lo.s32 	%r10, %r7, %r8, %r9;
	mov.u32 	%r11, %ctaid.z;
	mov.u32 	%r12, %ntid.z;
	mov.u32 	%r13, %tid.z;
	mad.lo.s32 	%r3, %r11, %r12, %r13;
	setp.gt.s32 	%p1, %r1, 1023;
	setp.gt.u32 	%p2, %r10, 1023;
	setp.gt.u32 	%p3, %r3, 63;
	or.pred  	%p4, %p2, %p3;
	or.pred  	%p5, %p4, %p1;
	@%p5 bra 	$L__BB0_2;
	cvta.to.global.u64 	%rd4, %rd3;
	cvta.to.global.u64 	%rd5, %rd2;
	cvta.to.global.u64 	%rd6, %rd1;
	mul.lo.s32 	%r14, %r3, 27;
	mul.wide.u32 	%rd7, %r14, 4;
	add.s64 	%rd8, %rd5, %rd7;
	ld.global.f32 	%f1, [%rd8+32];
	mul.lo.s32 	%r15, %r10, 1026;
	add.s32 	%r16, %r1, %r15;
	mul.wide.s32 	%rd9, %r16, 4;
	add.s64 	%rd10, %rd6, %rd9;
	ld.global.f32 	%f2, [%rd10];
	fma.rn.f32 	%f3, %f1, %f2, 0f00000000;
	ld.global.f32 	%f4, [%rd8+28];
	add.s32 	%r17, %r15, 1026;
	ld.global.f32 	%f5, [%rd10+4104];
	fma.rn.f32 	%f6, %f4, %f5, %f3;
	ld.global.f32 	%f7, [%rd8+24];
	add.s32 	%r18, %r15, 2052;
	ld.global.f32 	%f8, [%rd10+8208];
	fma.rn.f32 	%f9, %f7, %f8, %f6;
	ld.global.f32 	%f10, [%rd8+20];
	ld.global.f32 	%f11, [%rd10+4];
	fma.rn.f32 	%f12, %f10, %f11, %f9;
	ld.global.f32 	%f13, [%rd8+16];
	cvt.u64.u32 	%rd11, %r17;
	cvt.s64.s32 	%rd12, %r1;
	add.s64 	%rd13, %rd12, %rd11;
	shl.b64 	%rd14, %rd13, 2;
	add.s64 	%rd15, %rd6, %rd14;
	ld.global.f32 	%f14, [%rd15+4];
	fma.rn.f32 	%f15, %f13, %f14, %f12;
	ld.global.f32 	%f16, [%rd8+12];
	cvt.u64.u32 	%rd16, %r18;
	add.s64 	%rd17, %rd12, %rd16;
	shl.b64 	%rd18, %rd17, 2;
	add.s64 	%rd19, %rd6, %rd18;
	ld.global.f32 	%f17, [%rd19+4];
	fma.rn.f32 	%f18, %f16, %f17, %f15;
	ld.global.f32 	%f19, [%rd8+8];
	ld.global.f32 	%f20, [%rd10+8];
	fma.rn.f32 	%f21, %f19, %f20, %f18;
	ld.global.f32 	%f22, [%rd8+4];
	ld.global.f32 	%f23, [%rd15+8];
	fma.rn.f32 	%f24, %f22, %f23, %f21;
	ld.global.f32 	%f25, [%rd8];
	ld.global.f32 	%f26, [%rd19+8];
	fma.rn.f32 	%f27, %f25, %f26, %f24;
	ld.global.f32 	%f28, [%rd8+68];
	ld.global.f32 	%f29, [%rd10+4210704];
	fma.rn.f32 	%f30, %f28, %f29, %f27;
	ld.global.f32 	%f31, [%rd8+64];
	ld.global.f32 	%f32, [%rd15+4210704];
	fma.rn.f32 	%f33, %f31, %f32, %f30;
	ld.global.f32 	%f34, [%rd8+60];
	ld.global.f32 	%f35, [%rd19+4210704];
	fma.rn.f32 	%f36, %f34, %f35, %f33;
	ld.global.f32 	%f37, [%rd8+56];
	ld.global.f32 	%f38, [%rd10+4210708];
	fma.rn.f32 	%f39, %f37, %f38, %f36;
	ld.global.f32 	%f40, [%rd8+52];
	ld.global.f32 	%f41, [%rd15+4210708];
	fma.rn.f32 	%f42, %f40, %f41, %f39;
	ld.global.f32 	%f43, [%rd8+48];
	ld.global.f32 	%f44, [%rd19+4210708];
	fma.rn.f32 	%f45, %f43, %f44, %f42;
	ld.global.f32 	%f46, [%rd8+44];
	ld.global.f32 	%f47, [%rd10+4210712];
	fma.rn.f32 	%f48, %f46, %f47, %f45;
	ld.global.f32 	%f49, [%rd8+40];
	ld.global.f32 	%f50, [%rd15+4210712];
	fma.rn.f32 	%f51, %f49, %f50, %f48;
	ld.global.f32 	%f52, [%rd8+36];
	ld.global.f32 	%f53, [%rd19+4210712];
	fma.rn.f32 	%f54, %f52, %f53, %f51;
	ld.global.f32 	%f55, [%rd8+104];
	ld.global.f32 	%f56, [%rd10+8421408];
	fma.rn.f32 	%f57, %f55, %f56, %f54;
	ld.global.f32 	%f58, [%rd8+100];
	ld.global.f32 	%f59, [%rd15+8421408];
	fma.rn.f32 	%f60, %f58, %f59, %f57;
	ld.global.f32 	%f61, [%rd8+96];
	ld.global.f32 	%f62, [%rd19+8421408];
	fma.rn.f32 	%f63, %f61, %f62, %f60;
	ld.global.f32 	%f64, [%rd8+92];
	ld.global.f32 	%f65, [%rd10+8421412];
	fma.rn.f32 	%f66, %f64, %f65, %f63;
	ld.global.f32 	%f67, [%rd8+88];
	ld.global.f32 	%f68, [%rd15+8421412];
	fma.rn.f32 	%f69, %f67, %f68, %f66;
	ld.global.f32 	%f70, [%rd8+84];
	ld.global.f32 	%f71, [%rd19+8421412];
	fma.rn.f32 	%f72, %f70, %f71, %f69;
	ld.global.f32 	%f73, [%rd8+80];
	ld.global.f32 	%f74, [%rd10+8421416];
	fma.rn.f32 	%f75, %f73, %f74, %f72;
	ld.global.f32 	%f76, [%rd8+76];
	ld.global.f32 	%f77, [%rd15+8421416];
	fma.rn.f32 	%f78, %f76, %f77, %f75;
	ld.global.f32 	%f79, [%rd8+72];
	ld.global.f32 	%f80, [%rd19+8421416];
	fma.rn.f32 	%f81, %f79, %f80, %f78;
	shl.b32 	%r19, %r3, 20;
	shl.b32 	%r20, %r10, 1;
	sub.s32 	%r21, %r16, %r20;
	add.s32 	%r22, %r21, %r19;
	mul.wide.s32 	%rd20, %r22, 4;
	add.s64 	%rd21, %rd4, %rd20;
	st.global.f32 	[%rd21], %f81;
$L__BB0_2:
	ret;

}


// ===== COMPILED SASS (sm_100) =====

	.target	sm_100

	.elftype	@"ET_EXEC"


//--------------------- .note.nv.tkinfo           --------------------------
	.section	.note.nv.tkinfo,"",@"SHT_NOTE"
	.sectionflags	@"SHF_NOTE_NV_TKINFO"
	.tkinfo
        /*0018*/ 	.word	0x00000002
        /*0030*/ 	.string	""
        /*0030*/ 	.string	"ptxas"
        /*0030*/ 	.string	"Cuda compilation tools, release 13.0, V13.0.88"
        /*0030*/ 	.string	"Build cuda_13.0.r13.0/compiler.36424714_0"
        /*0030*/ 	.string	"-arch sm_100 -m 64 "



//--------------------- .note.nv.cuinfo           --------------------------
	.section	.note.nv.cuinfo,"",@"SHT_NOTE"
	.sectionflags	@"SHF_NOTE_NV_CUINFO"
        /*0018*/ 	.short	0x0002
        /*001a*/ 	.short	0x0064
        /*001c*/ 	.short	0x0082
	.zero		2


//--------------------- .nv.info                  --------------------------
	.section	.nv.info,"",@"SHT_CUDA_INFO"
	.align	4


	//----- nvinfo : EIATTR_REGCOUNT
	.align		4
        /*0000*/ 	.byte	0x04, 0x2f
        /*0002*/ 	.short	(.L_1 - .L_0)
	.align		4
.L_0:
        /*0004*/ 	.word	index@(_Z17convolutionKernelPKfS0_Pf)
        /*0008*/ 	.word	0x00000020


	//----- nvinfo : EIATTR_FRAME_SIZE
	.align		4
.L_1:
        /*000c*/ 	.byte	0x04, 0x11
        /*000e*/ 	.short	(.L_3 - .L_2)
	.align		4
.L_2:
        /*0010*/ 	.word	index@(_Z17convolutionKernelPKfS0_Pf)
        /*0014*/ 	.word	0x00000000


	//----- nvinfo : EIATTR_MIN_STACK_SIZE
	.align		4
.L_3:
        /*0018*/ 	.byte	0x04, 0x12
        /*001a*/ 	.short	(.L_5 - .L_4)
	.align		4
.L_4:
        /*001c*/ 	.word	index@(_Z17convolutionKernelPKfS0_Pf)
        /*0020*/ 	.word	0x00000000
.L_5:


//--------------------- .nv.compat                --------------------------
	.section	.nv.compat,"",@"SHT_CUDA_COMPAT_INFO"
	.align	4
        /*0000*/ 	.byte	0x02, 0x09, 0x00, 0x00, 0x02, 0x02, 0x01, 0x00, 0x02, 0x05, 0x05, 0x00, 0x03, 0x07, 0x01, 0x01
        /*0010*/ 	.byte	0x02, 0x03, 0x00, 0x00, 0x02, 0x06, 0x01, 0x00, 0x04, 0x0b, 0x08, 0x00, 0x09, 0x00, 0x00, 0x00
        /*0020*/ 	.byte	0x00, 0x00, 0x00, 0x00


//--------------------- .nv.info._Z17convolutionKernelPKfS0_Pf --------------------------
	.section	.nv.info._Z17convolutionKernelPKfS0_Pf,"",@"SHT_CUDA_INFO"
	.sectionflags	@""
	.align	4


	//----- nvinfo : EIATTR_CUDA_API_VERSION
	.align		4
        /*0000*/ 	.byte	0x04, 0x37
        /*0002*/ 	.short	(.L_7 - .L_6)
.L_6:
        /*0004*/ 	.word	0x00000082


	//----- nvinfo : EIATTR_KPARAM_INFO
	.align		4
.L_7:
        /*0008*/ 	.byte	0x04, 0x17
        /*000a*/ 	.short	(.L_9 - .L_8)
.L_8:
        /*000c*/ 	.word	0x00000000
        /*0010*/ 	.short	0x0002
        /*0012*/ 	.short	0x0010
        /*0014*/ 	.byte	0x00, 0xf5, 0x21, 0x00


	//----- nvinfo : EIATTR_KPARAM_INFO
	.align		4
.L_9:
        /*0018*/ 	.byte	0x04, 0x17
        /*001a*/ 	.short	(.L_11 - .L_10)
.L_10:
        /*001c*/ 	.word	0x00000000
        /*0020*/ 	.short	0x0001
        /*0022*/ 	.short	0x0008
        /*0024*/ 	.byte	0x00, 0xf5, 0x21, 0x00


	//----- nvinfo : EIATTR_KPARAM_INFO
	.align		4
.L_11:
        /*0028*/ 	.byte	0x04, 0x17
        /*002a*/ 	.short	(.L_13 - .L_12)
.L_12:
        /*002c*/ 	.word	0x00000000
        /*0030*/ 	.short	0x0000
        /*0032*/ 	.short	0x0000
        /*0034*/ 	.byte	0x00, 0xf5, 0x21, 0x00


	//----- nvinfo : EIATTR_SPARSE_MMA_MASK
	.align		4
.L_13:
        /*0038*/ 	.byte	0x03, 0x50
        /*003a*/ 	.short	0x0000


	//----- nvinfo : EIATTR_MAXREG_COUNT
	.align		4
        /*003c*/ 	.byte	0x03, 0x1b
        /*003e*/ 	.short	0x00ff


	//----- nvinfo : EIATTR_MERCURY_ISA_VERSION
	.align		4
        /*0040*/ 	.byte	0x03, 0x5f
        /*0042*/ 	.short	0x0101


	//----- nvinfo : EIATTR_VRC_CTA_INIT_COUNT
	.align		4
        /*0044*/ 	.byte	0x02, 0x4a
	.zero		1
	.zero		1


	//----- nvinfo : EIATTR_EXIT_INSTR_OFFSETS
	.align		4
        /*0048*/ 	.byte	0x04, 0x1c
        /*004a*/ 	.short	(.L_15 - .L_14)


	//   ....[0]....
.L_14:
        /*004c*/ 	.word	0x00000100


	//   ....[1]....
        /*0050*/ 	.word	0x00000810


	//----- nvinfo : EIATTR_CBANK_PARAM_SIZE
	.align		4
.L_15:
        /*0054*/ 	.byte	0x03, 0x19
        /*0056*/ 	.short	0x0018


	//----- nvinfo : EIATTR_PARAM_CBANK
	.align		4
        /*0058*/ 	.byte	0x04, 0x0a
        /*005a*/ 	.short	(.L_17 - .L_16)
	.align		4
.L_16:
        /*005c*/ 	.word	index@(.nv.constant0._Z17convolutionKernelPKfS0_Pf)
        /*0060*/ 	.short	0x0380
        /*0062*/ 	.short	0x0018


	//----- nvinfo : EIATTR_SW_WAR
	.align		4
.L_17:
        /*0064*/ 	.byte	0x04, 0x36
        /*0066*/ 	.short	(.L_19 - .L_18)
.L_18:
        /*0068*/ 	.word	0x00000008
.L_19:


//--------------------- .nv.callgraph             --------------------------
	.section	.nv.callgraph,"",@"SHT_CUDA_CALLGRAPH"
	.align	4
	.sectionentsize	8
	.align		4
        /*0000*/ 	.word	0x00000000
	.align		4
        /*0004*/ 	.word	0xffffffff
	.align		4
        /*0008*/ 	.word	0x00000000
	.align		4
        /*000c*/ 	.word	0xfffffffe
	.align		4
        /*0010*/ 	.word	0x00000000
	.align		4
        /*0014*/ 	.word	0xfffffffd
	.align		4
        /*0018*/ 	.word	0x00000000
	.align		4
        /*001c*/ 	.word	0xfffffffc


//--------------------- .text._Z17convolutionKernelPKfS0_Pf --------------------------
	.section	.text._Z17convolutionKernelPKfS0_Pf,"ax",@progbits
	.align	128
        .global         _Z17convolutionKernelPKfS0_Pf
        .type           _Z17convolutionKernelPKfS0_Pf,@function
        .size           _Z17convolutionKernelPKfS0_Pf,(.L_x_1 - _Z17convolutionKernelPKfS0_Pf)
        .other          _Z17convolutionKernelPKfS0_Pf,@"STO_CUDA_ENTRY STV_DEFAULT"
_Z17convolutionKernelPKfS0_Pf:
.text._Z17convolutionKernelPKfS0_Pf:
[----:B------:R-:W-:Y:S01]  /*0000*/  LDC R1, c[0x0][0x37c] ;  /* 0x0000df00ff017b82 */ /* 0x000fe20000000800 */
[----:B------:R-:W0:Y:S07]  /*0010*/  S2R R2, SR_TID.Z ;  /* 0x0000000000027919 */ /* 0x000e2e0000002300 */
[----:B------:R-:W1:Y:S01]  /*0020*/  LDC R4, c[0x0][0x360] ;  /* 0x0000d800ff047b82 */ /* 0x000e620000000800 */
[----:B------:R-:W2:Y:S01]  /*0030*/  S2R R0, SR_TID.Y ;  /* 0x0000000000007919 */ /* 0x000ea20000002200 */
[----:B------:R-:W1:Y:S06]  /*0040*/  S2R R3, SR_TID.X ;  /* 0x0000000000037919 */ /* 0x000e6c0000002100 */
[----:B------:R-:W2:Y:S08]  /*0050*/  LDC R15, c[0x0][0x364] ;  /* 0x0000d900ff0f7b82 */ /* 0x000eb00000000800 */
[----:B------:R-:W0:Y:S08]  /*0060*/  S2UR UR6, SR_CTAID.Z ;  /* 0x00000000000679c3 */ /* 0x000e300000002700 */
[----:B------:R-:W0:Y:S08]  /*0070*/  LDC R13, c[0x0][0x368] ;  /* 0x0000da00ff0d7b82 */ /* 0x000e300000000800 */
[----:B------:R-:W2:Y:S08]  /*0080*/  S2UR UR5, SR_CTAID.Y ;  /* 0x00000000000579c3 */ /* 0x000eb00000002600 */
[----:B------:R-:W1:Y:S01]  /*0090*/  S2UR UR4, SR_CTAID.X ;  /* 0x00000000000479c3 */ /* 0x000e620000002500 */
[----:B0-----:R-:W-:-:S05]  /*00a0*/  IMAD R13, R13, UR6, R2 ;  /* 0x000000060d0d7c24 */ /* 0x001fca000f8e0202 */
[----:B------:R-:W-:Y:S01]  /*00b0*/  ISETP.GT.U32.AND P0, PT, R13, 0x3f, PT ;  /* 0x0000003f0d00780c */ /* 0x000fe20003f04070 */
[----:B--2---:R-:W-:-:S05]  /*00c0*/  IMAD R15, R15, UR5, R0 ;  /* 0x000000050f0f7c24 */ /* 0x004fca000f8e0200 */
[----:B------:R-:W-:Y:S01]  /*00d0*/  ISETP.GT.U32.OR P0, PT, R15, 0x3ff, P0 ;  /* 0x000003ff0f00780c */ /* 0x000fe20000704470 */
[----:B-1----:R-:W-:-:S05]  /*00e0*/  IMAD R4, R4, UR4, R3 ;  /* 0x0000000404047c24 */ /* 0x002fca000f8e0203 */
[----:B------:R-:W-:-:S13]  /*00f0*/  ISETP.GT.OR P0, PT, R4, 0x3ff, P0 ;  /* 0x000003ff0400780c */ /* 0x000fda0000704670 */
[----:B------:R-:W-:Y:S05]  /*0100*/  @P0 EXIT ;  /* 0x000000000000094d */ /* 0x000fea0003800000 */
[----:B------:R-:W0:Y:S01]  /*0110*/  LDC.64 R2, c[0x0][0x388] ;  /* 0x0000e200ff027b82 */ /* 0x000e220000000a00 */
[----:B------:R-:W1:Y:S01]  /*0120*/  LDCU.64 UR4, c[0x0][0x358] ;  /* 0x00006b00ff0477ac */ /* 0x000e620008000a00 */
[----:B------:R-:W-:Y:S02]  /*0130*/  IMAD R5, R13, 0x1b, RZ ;  /* 0x0000001b0d057824 */ /* 0x000fe400078e02ff */
[----:B------:R-:W-:Y:S01]  /*0140*/  IMAD R12, R15, 0x402, R4 ;  /* 0x000004020f0c7824 */ /* 0x000fe200078e0204 */
[----:B------:R-:W2:Y:S03]  /*0150*/  LDCU.64 UR6, c[0x0][0x380] ;  /* 0x00007000ff0677ac */ /* 0x000ea60008000a00 */
[----:B------:R-:W3:Y:S01]  /*0160*/  LDC.64 R22, c[0x0][0x380] ;  /* 0x0000e000ff167b82 */ /* 0x000ee20000000a00 */
[----:B0-----:R-:W-:-:S05]  /*0170*/  IMAD.WIDE.U32 R2, R5, 0x4, R2 ;  /* 0x0000000405027825 */ /* 0x001fca00078e0002 */
[----:B-1----:R-:W4:Y:S01]  /*0180*/  LDG.E R0, desc[UR4][R2.64+0x20] ;  /* 0x0000200402007981 */ /* 0x002f22000c1e1900 */
[----:B---3--:R-:W-:-:S03]  /*0190*/  IMAD.WIDE R22, R12, 0x4, R22 ;  /* 0x000000040c167825 */ /* 0x008fc600078e0216 */
[----:B------:R-:W3:Y:S04]  /*01a0*/  LDG.E R17, desc[UR4][R2.64+0x1c] ;  /* 0x00001c0402117981 */ /* 0x000ee8000c1e1900 */
[----:B------:R-:W4:Y:S04]  /*01b0*/  LDG.E R9, desc[UR4][R22.64] ;  /* 0x0000000416097981 */ /* 0x000f28000c1e1900 */
[----:B------:R-:W3:Y:S04]  /*01c0*/  LDG.E R8, desc[UR4][R22.64+0x1008] ;  /* 0x0010080416087981 */ /* 0x000ee8000c1e1900 */
[----:B------:R-:W5:Y:S04]  /*01d0*/  LDG.E R19, desc[UR4][R2.64+0x18] ;  /* 0x0000180402137981 */ /* 0x000f68000c1e1900 */
[----:B------:R-:W5:Y:S01]  /*01e0*/  LDG.E R14, desc[UR4][R22.64+0x2010] ;  /* 0x00201004160e7981 */ /* 0x000f62000c1e1900 */
[----:B------:R-:W-:Y:S01]  /*01f0*/  IMAD R5, R15, 0x402, RZ ;  /* 0x000004020f057824 */ /* 0x000fe200078e02ff */
[----:B------:R-:W-:-:S02]  /*0200*/  SHF.R.S32.HI R6, RZ, 0x1f, R4 ;  /* 0x0000001fff067819 */ /* 0x000fc40000011404 */
[----:B------:R-:W5:Y:S02]  /*0210*/  LDG.E R16, desc[UR4][R2.64+0x14] ;  /* 0x0000140402107981 */ /* 0x000f64000c1e1900 */
[C---:B------:R-:W-:Y:S02]  /*0220*/  IADD3 R7, PT, PT, R5.reuse, 0x402, RZ ;  /* 0x0000040205077810 */ /* 0x040fe40007ffe0ff */
[----:B------:R-:W-:Y:S01]  /*0230*/  IADD3 R5, PT, PT, R5, 0x804, RZ ;  /* 0x0000080405057810 */ /* 0x000fe20007ffe0ff */
[----:B------:R-:W5:Y:S01]  /*0240*/  LDG.E R21, desc[UR4][R22.64+0x4] ;  /* 0x0000040416157981 */ /* 0x000f62000c1e1900 */
[C---:B------:R-:W-:Y:S02]  /*0250*/  IADD3 R7, P1, PT, R4.reuse, R7, RZ ;  /* 0x0000000704077210 */ /* 0x040fe40007f3e0ff */
[----:B------:R-:W-:Y:S01]  /*0260*/  IADD3 R5, P0, PT, R4, R5, RZ ;  /* 0x0000000504057210 */ /* 0x000fe20007f1e0ff */
[----:B------:R-:W5:Y:S01]  /*0270*/  LDG.E R25, desc[UR4][R2.64+0x4] ;  /* 0x0000040402197981 */ /* 0x000f62000c1e1900 */
[----:B------:R-:W-:-:S02]  /*0280*/  IADD3.X R18, PT, PT, RZ, R6, RZ, P1, !PT ;  /* 0x00000006ff127210 */ /* 0x000fc40000ffe4ff */
[----:B--2---:R-:W-:Y:S01]  /*0290*/  LEA R10, P1, R7, UR6, 0x2 ;  /* 0x00000006070a7c11 */ /* 0x004fe2000f8210ff */
[----:B------:R-:W2:Y:S01]  /*02a0*/  LDG.E R20, desc[UR4][R2.64+0x38] ;  /* 0x0000380402147981 */ /* 0x000ea2000c1e1900 */
[----:B------:R-:W-:Y:S02]  /*02b0*/  IADD3.X R6, PT, PT, RZ, R6, RZ, P0, !PT ;  /* 0x00000006ff067210 */ /* 0x000fe400007fe4ff */
[----:B------:R-:W-:Y:S01]  /*02c0*/  LEA R4, P0, R5, UR6, 0x2 ;  /* 0x0000000605047c11 */ /* 0x000fe2000f8010ff */
[----:B------:R-:W2:Y:S01]  /*02d0*/  LDG.E R29, desc[UR4][R22.64+0x404014] ;  /* 0x40401404161d7981 */ /* 0x000ea2000c1e1900 */
[----:B------:R-:W-:Y:S02]  /*02e0*/  LEA.HI.X R11, R7, UR7, R18, 0x2, P1 ;  /* 0x00000007070b7c11 */ /* 0x000fe400088f1412 */
[----:B------:R-:W-:Y:S01]  /*02f0*/  LEA.HI.X R5, R5, UR7, R6, 0x2, P0 ;  /* 0x0000000705057c11 */ /* 0x000fe200080f1406 */
[----:B------:R-:W2:Y:S04]  /*0300*/  LDG.E R7, desc[UR4][R2.64+0x10] ;  /* 0x0000100402077981 */ /* 0x000ea8000c1e1900 */
[----:B------:R-:W2:Y:S04]  /*0310*/  LDG.E R6, desc[UR4][R10.64+0x4] ;  /* 0x000004040a067981 */ /* 0x000ea8000c1e1900 */
[----:B------:R-:W2:Y:S04]  /*0320*/  LDG.E R27, desc[UR4][R4.64+0x404010] ;  /* 0x40401004041b7981 */ /* 0x000ea8000c1e1900 */
[----:B------:R-:W2:Y:S04]  /*0330*/  LDG.E R24, desc[UR4][R2.64+0x30] ;  /* 0x0000300402187981 */ /* 0x000ea8000c1e1900 */
[----:B------:R-:W2:Y:S04]  /*0340*/  LDG.E R26, desc[UR4][R2.64+0x54] ;  /* 0x00005404021a7981 */ /* 0x000ea8000c1e1900 */
[----:B------:R-:W2:Y:S01]  /*0350*/  LDG.E R28, desc[UR4][R2.64+0x50] ;  /* 0x00005004021c7981 */ /* 0x000ea2000c1e1900 */
[----:B----4-:R-:W-:-:S03]  /*0360*/  FFMA R18, R0, R9, RZ ;  /* 0x0000000900127223 */ /* 0x010fc600000000ff */
[----:B------:R-:W4:Y:S04]  /*0370*/  LDG.E R0, desc[UR4][R2.64+0xc] ;  /* 0x00000c0402007981 */ /* 0x000f28000c1e1900 */
[----:B------:R-:W4:Y:S01]  /*0380*/  LDG.E R9, desc[UR4][R4.64+0x4] ;  /* 0x0000040404097981 */ /* 0x000f22000c1e1900 */
[----:B---3--:R-:W-:-:S03]  /*0390*/  FFMA R8, R17, R8, R18 ;  /* 0x0000000811087223 */ /* 0x008fc60000000012 */
[----:B------:R-:W3:Y:S01]  /*03a0*/  LDG.E R17, desc[UR4][R22.64+0x8] ;  /* 0x0000080416117981 */ /* 0x000ee2000c1e1900 */
[----:B-----5:R-:W-:-:S03]  /*03b0*/  FFMA R19, R19, R14, R8 ;  /* 0x0000000e13137223 */ /* 0x020fc60000000008 */
[----:B------:R-:W3:Y:S04]  /*03c0*/  LDG.E R8, desc[UR4][R2.64+0x8] ;  /* 0x0000080402087981 */ /* 0x000ee8000c1e1900 */
[----:B------:R-:W5:Y:S01]  /*03d0*/  LDG.E R18, desc[UR4][R10.64+0x8] ;  /* 0x000008040a127981 */ /* 0x000f62000c1e1900 */
[----:B------:R-:W-:-:S03]  /*03e0*/  FFMA R16, R16, R21, R19 ;  /* 0x0000001510107223 */ /* 0x000fc60000000013 */
[----:B------:R-:W5:Y:S04]  /*03f0*/  LDG.E R14, desc[UR4][R2.64] ;  /* 0x00000004020e7981 */ /* 0x000f68000c1e1900 */
[----:B------:R-:W5:Y:S04]  /*0400*/  LDG.E R19, desc[UR4][R4.64+0x8] ;  /* 0x0000080404137981 */ /* 0x000f68000c1e1900 */
[----:B------:R-:W5:Y:S01]  /*0410*/  LDG.E R21, desc[UR4][R10.64+0x404010] ;  /* 0x404010040a157981 */ /* 0x000f62000c1e1900 */
[----:B--2---:R-:W-:-:S03]  /*0420*/  FFMA R7, R7, R6, R16 ;  /* 0x0000000607077223 */ /* 0x004fc60000000010 */
[----:B------:R-:W2:Y:S04]  /*0430*/  LDG.E R6, desc[UR4][R2.64+0x40] ;  /* 0x0000400402067981 */ /* 0x000ea8000c1e1900 */
[----:B------:R-:W2:Y:S01]  /*0440*/  LDG.E R16, desc[UR4][R2.64+0x2c] ;  /* 0x00002c0402107981 */ /* 0x000ea2000c1e1900 */
[----:B----4-:R-:W-:-:S03]  /*0450*/  FFMA R9, R0, R9, R7 ;  /* 0x0000000900097223 */ /* 0x010fc60000000007 */
[----:B------:R-:W4:Y:S04]  /*0460*/  LDG.E R7, desc[UR4][R2.64+0x44] ;  /* 0x0000440402077981 */ /* 0x000f28000c1e1900 */
[----:B------:R-:W4:Y:S01]  /*0470*/  LDG.E R0, desc[UR4][R22.64+0x404010] ;  /* 0x4040100416007981 */ /* 0x000f22000c1e1900 */
[----:B---3--:R-:W-:-:S03]  /*0480*/  FFMA R8, R8, R17, R9 ;  /* 0x0000001108087223 */ /* 0x008fc60000000009 */
[----:B------:R-:W3:Y:S01]  /*0490*/  LDG.E R9, desc[UR4][R10.64+0x404014] ;  /* 0x404014040a097981 */ /* 0x000ee2000c1e1900 */
[----:B-----5:R-:W-:-:S03]  /*04a0*/  FFMA R25, R25, R18, R8 ;  /* 0x0000001219197223 */ /* 0x020fc60000000008 */
[----:B------:R-:W5:Y:S04]  /*04b0*/  LDG.E R18, desc[UR4][R2.64+0x3c] ;  /* 0x00003c0402127981 */ /* 0x000f68000c1e1900 */
[----:B------:R-:W3:Y:S01]  /*04c0*/  LDG.E R8, desc[UR4][R2.64+0x34] ;  /* 0x0000340402087981 */ /* 0x000ee2000c1e1900 */
[----:B------:R-:W-:-:S03]  /*04d0*/  FFMA R14, R14, R19, R25 ;  /* 0x000000130e0e7223 */ /* 0x000fc60000000019 */
[----:B------:R-:W3:Y:S04]  /*04e0*/  LDG.E R25, desc[UR4][R4.64+0x404014] ;  /* 0x4040140404197981 */ /* 0x000ee8000c1e1900 */
[----:B------:R-:W3:Y:S04]  /*04f0*/  LDG.E R19, desc[UR4][R22.64+0x404018] ;  /* 0x4040180416137981 */ /* 0x000ee8000c1e1900 */
[----:B------:R0:W3:Y:S01]  /*0500*/  LDG.E R17, desc[UR4][R10.64+0x404018] ;  /* 0x404018040a117981 */ /* 0x0000e2000c1e1900 */
[----:B----4-:R-:W-:-:S03]  /*0510*/  FFMA R7, R7, R0, R14 ;  /* 0x0000000007077223 */ /* 0x010fc6000000000e */
[----:B------:R-:W4:Y:S01]  /*0520*/  LDG.E R14, desc[UR4][R2.64+0x28] ;  /* 0x00002804020e7981 */ /* 0x000f22000c1e1900 */
[----:B--2---:R-:W-:Y:S01]  /*0530*/  FFMA R7, R6, R21, R7 ;  /* 0x0000001506077223 */ /* 0x004fe20000000007 */
[----:B------:R-:W-:Y:S02]  /*0540*/  IADD3 R6, P0, PT, R22, 0x1000000, RZ ;  /* 0x0100000016067810 */ /* 0x000fe40007f1e0ff */
[----:B------:R-:W2:Y:S01]  /*0550*/  LDG.E R0, desc[UR4][R4.64+0x404018] ;  /* 0x4040180404007981 */ /* 0x000ea2000c1e1900 */
[----:B-----5:R-:W-:-:S03]  /*0560*/  FFMA R7, R18, R27, R7 ;  /* 0x0000001b12077223 */ /* 0x020fc60000000007 */
[----:B------:R-:W2:Y:S01]  /*0570*/  LDG.E R21, desc[UR4][R2.64+0x24] ;  /* 0x0000240402157981 */ /* 0x000ea2000c1e1900 */
[----:B------:R-:W-:Y:S01]  /*0580*/  FFMA R29, R20, R29, R7 ;  /* 0x0000001d141d7223 */ /* 0x000fe20000000007 */
[----:B------:R-:W-:Y:S02]  /*0590*/  IADD3.X R7, PT, PT, RZ, R23, RZ, P0, !PT ;  /* 0x00000017ff077210 */ /* 0x000fe400007fe4ff */
[----:B------:R-:W5:Y:S01]  /*05a0*/  LDG.E R18, desc[UR4][R2.64+0x68] ;  /* 0x0000680402127981 */ /* 0x000f62000c1e1900 */
[----:B---3--:R-:W-:Y:S01]  /*05b0*/  FFMA R29, R8, R9, R29 ;  /* 0x00000009081d7223 */ /* 0x008fe2000000001d */
[----:B------:R-:W-:Y:S02]  /*05c0*/  IADD3 R8, P0, PT, R10, 0x1000000, RZ ;  /* 0x010000000a087810 */ /* 0x000fe40007f1e0ff */
[----:B------:R-:W5:Y:S01]  /*05d0*/  LDG.E R23, desc[UR4][R6.64+-0x7f7fe0] ;  /* 0x8080200406177981 */ /* 0x000f62000c1e1900 */
[----:B0-----:R-:W-:Y:S02]  /*05e0*/  IADD3 R10, P1, PT, R4, 0x1000000, RZ ;  /* 0x01000000040a7810 */ /* 0x001fe40007f3e0ff */
[----:B------:R-:W-:Y:S01]  /*05f0*/  IADD3.X R9, PT, PT, RZ, R11, RZ, P0, !PT ;  /* 0x0000000bff097210 */ /* 0x000fe200007fe4ff */
[----:B------:R-:W3:Y:S01]  /*0600*/  LDG.E R20, desc[UR4][R2.64+0x64] ;  /* 0x0000640402147981 */ /* 0x000ee2000c1e1900 */
[----:B------:R-:W-:-:S03]  /*0610*/  IADD3.X R11, PT, PT, RZ, R5, RZ, P1, !PT ;  /* 0x00000005ff0b7210 */ /* 0x000fc60000ffe4ff */
[----:B------:R-:W3:Y:S01]  /*0620*/  LDG.E R5, desc[UR4][R8.64+-0x7f7fe0] ;  /* 0x8080200408057981 */ /* 0x000ee2000c1e1900 */
[----:B------:R-:W-:-:S03]  /*0630*/  FFMA R29, R24, R25, R29 ;  /* 0x00000019181d7223 */ /* 0x000fc6000000001d */
[----:B------:R-:W3:Y:S01]  /*0640*/  LDG.E R25, desc[UR4][R2.64+0x60] ;  /* 0x0000600402197981 */ /* 0x000ee2000c1e1900 */
[----:B------:R-:W-:-:S03]  /*0650*/  FFMA R29, R16, R19, R29 ;  /* 0x00000013101d7223 */ /* 0x000fc6000000001d */
[----:B------:R-:W3:Y:S04]  /*0660*/  LDG.E R4, desc[UR4][R10.64+-0x7f7fe0] ;  /* 0x808020040a047981 */ /* 0x000ee8000c1e1900 */
[----:B------:R-:W3:Y:S04]  /*0670*/  LDG.E R16, desc[UR4][R2.64+0x5c] ;  /* 0x00005c0402107981 */ /* 0x000ee8000c1e1900 */
[----:B------:R-:W3:Y:S04]  /*0680*/  LDG.E R19, desc[UR4][R6.64+-0x7f7fdc] ;  /* 0x8080240406137981 */ /* 0x000ee8000c1e1900 */
[----:B------:R-:W3:Y:S04]  /*0690*/  LDG.E R27, desc[UR4][R10.64+-0x7f7fdc] ;  /* 0x808024040a1b7981 */ /* 0x000ee8000c1e1900 */
[----:B------:R-:W3:Y:S04]  /*06a0*/  LDG.E R24, desc[UR4][R8.64+-0x7f7fd8] ;  /* 0x8080280408187981 */ /* 0x000ee8000c1e1900 */
[----:B------:R-:W3:Y:S04]  /*06b0*/  LDG.E R10, desc[UR4][R10.64+-0x7f7fd8] ;  /* 0x808028040a0a7981 */ /* 0x000ee8000c1e1900 */
[----:B------:R-:W3:Y:S01]  /*06c0*/  LDG.E R11, desc[UR4][R2.64+0x4c] ;  /* 0x00004c04020b7981 */ /* 0x000ee2000c1e1900 */
[----:B----4-:R-:W-:-:S03]  /*06d0*/  FFMA R22, R14, R17, R29 ;  /* 0x000000110e167223 */ /* 0x010fc6000000001d */
[----:B------:R-:W4:Y:S04]  /*06e0*/  LDG.E R14, desc[UR4][R2.64+0x58] ;  /* 0x00005804020e7981 */ /* 0x000f28000c1e1900 */
[----:B------:R0:W4:Y:S04]  /*06f0*/  LDG.E R17, desc[UR4][R8.64+-0x7f7fdc] ;  /* 0x8080240408117981 */ /* 0x000128000c1e1900 */
[----:B------:R-:W4:Y:S01]  /*0700*/  LDG.E R29, desc[UR4][R6.64+-0x7f7fd8] ;  /* 0x80802804061d7981 */ /* 0x000f22000c1e1900 */
[----:B--2---:R-:W-:Y:S01]  /*0710*/  FFMA R21, R21, R0, R22 ;  /* 0x0000000015157223 */ /* 0x004fe20000000016 */
[----:B0-----:R-:W0:Y:S02]  /*0720*/  LDC.64 R8, c[0x0][0x390] ;  /* 0x0000e400ff087b82 */ /* 0x001e240000000a00 */
[----:B------:R-:W2:Y:S01]  /*0730*/  LDG.E R7, desc[UR4][R2.64+0x48] ;  /* 0x0000480402077981 */ /* 0x000ea2000c1e1900 */
[----:B-----5:R-:W-:-:S04]  /*0740*/  FFMA R21, R18, R23, R21 ;  /* 0x0000001712157223 */ /* 0x020fc80000000015 */
[----:B---3--:R-:W-:-:S04]  /*0750*/  FFMA R20, R20, R5, R21 ;  /* 0x0000000514147223 */ /* 0x008fc80000000015 */
[----:B------:R-:W-:-:S04]  /*0760*/  FFMA R25, R25, R4, R20 ;  /* 0x0000000419197223 */ /* 0x000fc80000000014 */
[----:B------:R-:W-:Y:S01]  /*0770*/  FFMA R19, R16, R19, R25 ;  /* 0x0000001310137223 */ /* 0x000fe20000000019 */
[----:B------:R-:W-:-:S05]  /*0780*/  IMAD R12, R15, -0x2, R12 ;  /* 0xfffffffe0f0c7824 */ /* 0x000fca00078e020c */
[----:B------:R-:W-:-:S05]  /*0790*/  LEA R13, R13, R12, 0x14 ;  /* 0x0000000c0d0d7211 */ /* 0x000fca00078ea0ff */
[----:B0-----:R-:W-:-:S04]  /*07a0*/  IMAD.WIDE R8, R13, 0x4, R8 ;  /* 0x000000040d087825 */ /* 0x001fc800078e0208 */
[----:B----4-:R-:W-:-:S04]  /*07b0*/  FFMA R17, R14, R17, R19 ;  /* 0x000000110e117223 */ /* 0x010fc80000000013 */
[----:B------:R-:W-:-:S04]  /*07c0*/  FFMA R17, R26, R27, R17 ;  /* 0x0000001b1a117223 */ /* 0x000fc80000000011 */
[----:B------:R-:W-:-:S04]  /*07d0*/  FFMA R28, R28, R29, R17 ;  /* 0x0000001d1c1c7223 */ /* 0x000fc80000000011 */
[----:B------:R-:W-:-:S04]  /*07e0*/  FFMA R24, R11, R24, R28 ;  /* 0x000000180b187223 */ /* 0x000fc8000000001c */
[----:B--2---:R-:W-:-:S05]  /*07f0*/  FFMA R7, R7, R10, R24 ;  /* 0x0000000a07077223 */ /* 0x004fca0000000018 */
[----:B------:R-:W-:Y:S01]  /*0800*/  STG.E desc[UR4][R8.64], R7 ;  /* 0x0000000708007986 */ /* 0x000fe2000c101904 */
[----:B------:R-:W-:Y:S05]  /*0810*/  EXIT ;  /* 0x000000000000794d */ /* 0x000fea0003800000 */
.L_x_0:
[----:B------:R-:W-:-:S00]  /*0820*/  BRA `(.L_x_0) ;  /* 0xfffffffc00fc7947 */ /* 0x000fc0000383ffff */
[----:B------:R-:W-:-:S00]  /*0830*/  NOP ;  /* 0x0000000000007918 */ /* 0x000fc00000000000 */
        /* <DEDUP_REMOVED lines=12> */
.L_x_1:


//--------------------- .nv.shared.reserved.0     --------------------------
	.section	.nv.shared.reserved.0,"aw",@nobits
	.weak		__nv_reservedSMEM_offset_0_alias
	.size		__nv_reservedSMEM_offset_0_alias, 0, 64
	.other		__nv_reservedSMEM_offset_0_alias,@"STO_CUDA_RESERVED_SHARED STV_DEFAULT"
__nv_reservedSMEM_offset_0_alias:
	.zero		0
	.zero		64


//--------------------- .nv.constant0._Z17convolutionKernelPKfS0_Pf --------------------------
	.section	.nv.constant0._Z17convolutionKernelPKfS0_Pf,"a",@progbits
	.sectionflags	@""
	.align	4
.nv.constant0._Z17convolutionKernelPKfS0_Pf:
	.zero		920


//--------------------- SYMBOLS --------------------------

	.type		.nv.reservedSmem.offset0,@object
	.size		.nv.reservedSmem.offset0,0x4
